	.headerflags	@"EF_CUDA_TEXMODE_UNIFIED EF_CUDA_64BIT_ADDRESS EF_CUDA_ACCELERATORS EF_CUDA_SM90 EF_CUDA_VIRTUAL_SM(EF_CUDA_SM90)"
	.elftype	@"ET_EXEC"


//--------------------- .nv.info                  --------------------------
	.section	.nv.info,"",@"SHT_CUDA_INFO"
	.align	4


	//----- nvinfo : EIATTR_REGCOUNT
	.align		4
        /*0000*/ 	.byte	0x04, 0x2f
        /*0002*/ 	.short	(.L_1 - .L_0)
	.align		4
.L_0:
        /*0004*/ 	.word	index@(triton_poi_fused_convolution_relu_2)
        /*0008*/ 	.word	0x0000000c


	//----- nvinfo : EIATTR_MIN_STACK_SIZE
	.align		4
.L_1:
        /*000c*/ 	.byte	0x04, 0x12
        /*000e*/ 	.short	(.L_3 - .L_2)
	.align		4
.L_2:
        /*0010*/ 	.word	index@(triton_poi_fused_convolution_relu_2)
        /*0014*/ 	.word	0x00000000


	//----- nvinfo : EIATTR_FRAME_SIZE
	.align		4
.L_3:
        /*0018*/ 	.byte	0x04, 0x11
        /*001a*/ 	.short	(.L_5 - .L_4)
	.align		4
.L_4:
        /*001c*/ 	.word	index@(triton_poi_fused_convolution_relu_2)
        /*0020*/ 	.word	0x00000000


	//----- nvinfo : EIATTR_MIN_STACK_SIZE
	.align		4
.L_5:
        /*0024*/ 	.byte	0x04, 0x12
        /*0026*/ 	.short	(.L_7 - .L_6)
	.align		4
.L_6:
        /*0028*/ 	.word	index@(triton_poi_fused_convolution_relu_2)
        /*002c*/ 	.word	0x00000000
.L_7:


//--------------------- .nv.info.triton_poi_fused_convolution_relu_2 --------------------------
	.section	.nv.info.triton_poi_fused_convolution_relu_2,"",@"SHT_CUDA_INFO"
	.sectionflags	@""
	.align	4


	//----- nvinfo : EIATTR_CUDA_API_VERSION
	.align		4
        /*0000*/ 	.byte	0x04, 0x37
        /*0002*/ 	.short	(.L_9 - .L_8)
.L_8:
        /*0004*/ 	.word	0x0000007c


	//----- nvinfo : EIATTR_KPARAM_INFO
	.align		4
.L_9:
        /*0008*/ 	.byte	0x04, 0x17
        /*000a*/ 	.short	(.L_11 - .L_10)
.L_10:
        /*000c*/ 	.word	0x00000000
        /*0010*/ 	.short	0x0002
        /*0012*/ 	.short	0x0010
        /*0014*/ 	.byte	0x00, 0xf0, 0x11, 0x00


	//----- nvinfo : EIATTR_KPARAM_INFO
	.align		4
.L_11:
        /*0018*/ 	.byte	0x04, 0x17
        /*001a*/ 	.short	(.L_13 - .L_12)
.L_12:
        /*001c*/ 	.word	0x00000000
        /*0020*/ 	.short	0x0001
        /*0022*/ 	.short	0x0008
        /*0024*/ 	.byte	0x00, 0xf4, 0x21, 0x00


	//----- nvinfo : EIATTR_KPARAM_INFO
	.align		4
.L_13:
        /*0028*/ 	.byte	0x04, 0x17
        /*002a*/ 	.short	(.L_15 - .L_14)
.L_14:
        /*002c*/ 	.word	0x00000000
        /*0030*/ 	.short	0x0000
        /*0032*/ 	.short	0x0000
        /*0034*/ 	.byte	0x00, 0xf4, 0x21, 0x00


	//----- nvinfo : EIATTR_SPARSE_MMA_MASK
	.align		4
.L_15:
        /*0038*/ 	.byte	0x03, 0x50
        /*003a*/ 	.short	0x0000


	//----- nvinfo : EIATTR_MAXREG_COUNT
	.align		4
        /*003c*/ 	.byte	0x03, 0x1b
        /*003e*/ 	.short	0x00ff


	//----- nvinfo : EIATTR_EXIT_INSTR_OFFSETS
	.align		4
        /*0040*/ 	.byte	0x04, 0x1c
        /*0042*/ 	.short	(.L_17 - .L_16)


	//   ....[0]....
.L_16:
        /*0044*/ 	.word	0x00000190


	//----- nvinfo : EIATTR_REQNTID
	.align		4
.L_17:
        /*0048*/ 	.byte	0x04, 0x10
        /*004a*/ 	.short	(.L_19 - .L_18)
.L_18:
        /*004c*/ 	.word	0x00000100
        /*0050*/ 	.word	0x00000001
        /*0054*/ 	.word	0x00000001


	//----- nvinfo : EIATTR_CBANK_PARAM_SIZE
	.align		4
.L_19:
        /*0058*/ 	.byte	0x03, 0x19
        /*005a*/ 	.short	0x0014


	//----- nvinfo : EIATTR_PARAM_CBANK
	.align		4
        /*005c*/ 	.byte	0x04, 0x0a
        /*005e*/ 	.short	(.L_21 - .L_20)
	.align		4
.L_20:
        /*0060*/ 	.word	index@(.nv.constant0.triton_poi_fused_convolution_relu_2)
        /*0064*/ 	.short	0x0210
        /*0066*/ 	.short	0x0014


	//----- nvinfo : EIATTR_SW_WAR
	.align		4
.L_21:
        /*0068*/ 	.byte	0x04, 0x36
        /*006a*/ 	.short	(.L_23 - .L_22)
.L_22:
        /*006c*/ 	.word	0x00000008
.L_23:


//--------------------- .nv.callgraph             --------------------------
	.section	.nv.callgraph,"",@"SHT_CUDA_CALLGRAPH"
	.align	4
	.sectionentsize	8
	.align		4
        /*0000*/ 	.word	0x00000000
	.align		4
        /*0004*/ 	.word	0xffffffff
	.align		4
        /*0008*/ 	.word	0x00000000
	.align		4
        /*000c*/ 	.word	0xfffffffe
	.align		4
        /*0010*/ 	.word	0x00000000
	.align		4
        /*0014*/ 	.word	0xfffffffd
	.align		4
        /*0018*/ 	.word	0x00000000
	.align		4
        /*001c*/ 	.word	0xfffffffc


//--------------------- .text.triton_poi_fused_convolution_relu_2 --------------------------
	.section	.text.triton_poi_fused_convolution_relu_2,"ax",@progbits
	.align	128
        .global         triton_poi_fused_convolution_relu_2
        .type           triton_poi_fused_convolution_relu_2,@function
        .size           triton_poi_fused_convolution_relu_2,(.L_x_1 - triton_poi_fused_convolution_relu_2)
        .other          triton_poi_fused_convolution_relu_2,@"STO_CUDA_ENTRY STV_DEFAULT"
triton_poi_fused_convolution_relu_2:
.text.triton_poi_fused_convolution_relu_2:
[----:B------:R-:W-:Y:S01]  /*0000*/  LDC R1, c[0x0][0x28] ;  /* 0x00000a00ff017b82 */ /* 0x000fe20000000800 */
[----:B------:R-:W1:Y:S07]  /*0010*/  S2R R0, SR_TID.X ;  /* 0x0000000000007919 */ /* 0x000e6e0000002100 */
[----:B------:R-:W2:Y:S01]  /*0020*/  LDC.64 R4, c[0x0][0x218] ;  /* 0x00008600ff047b82 */ /* 0x000ea20000000a00 */
[----:B------:R-:W-:Y:S01]  /*0030*/  ULDC.64 UR4, c[0x0][0x208] ;  /* 0x0000820000047ab9 */ /* 0x000fe20000000a00 */
[----:B------:R-:W3:Y:S06]  /*0040*/  S2R R7, SR_CTAID.X ;  /* 0x0000000000077919 */ /* 0x000eec0000002500 */
[----:B------:R-:W4:Y:S01]  /*0050*/  LDC.64 R2, c[0x0][0x210] ;  /* 0x00008400ff027b82 */ /* 0x000f220000000a00 */
[----:B-1----:R-:W-:Y:S01]  /*0060*/  IMAD.SHL.U32 R0, R0, 0x2, RZ ;  /* 0x0000000200007824 */ /* 0x002fe200078e00ff */
[----:B---3--:R-:W-:-:S04]  /*0070*/  SHF.R.S32.HI R6, RZ, 0x16, R7 ;  /* 0x00000016ff067819 */ /* 0x008fc80000011407 */
[----:B------:R-:W-:-:S05]  /*0080*/  LOP3.LUT R0, R0, 0x1fe, RZ, 0xc0, !PT ;  /* 0x000001fe00007812 */ /* 0x000fca00078ec0ff */
[----:B------:R-:W-:Y:S01]  /*0090*/  IMAD R7, R7, 0x200, R0 ;  /* 0x0000020007077824 */ /* 0x000fe200078e0200 */
[----:B------:R-:W-:-:S03]  /*00a0*/  SGXT R0, R6, 0x1 ;  /* 0x000000010600781a */ /* 0x000fc60000000200 */
[----:B----4-:R-:W-:Y:S01]  /*00b0*/  IMAD.WIDE R2, R7, 0x4, R2 ;  /* 0x0000000407027825 */ /* 0x010fe200078e0202 */
[----:B------:R-:W-:-:S04]  /*00c0*/  LEA.HI R0, R0, R7, RZ, 0x6 ;  /* 0x0000000700007211 */ /* 0x000fc800078f30ff */
[----:B------:R-:W-:-:S05]  /*00d0*/  LOP3.LUT R0, R0, 0xffffffc0, RZ, 0xc0, !PT ;  /* 0xffffffc000007812 */ /* 0x000fca00078ec0ff */
[----:B------:R-:W-:Y:S02]  /*00e0*/  IMAD.IADD R9, R7, 0x1, -R0 ;  /* 0x0000000107097824 */ /* 0x000fe400078e0a00 */
[----:B------:R-:W3:Y:S02]  /*00f0*/  LDG.E.64 R6, desc[UR4][R2.64] ;  /* 0x0000000402067981 */ /* 0x000ee4000c1e1b00 */
[----:B--2---:R-:W-:-:S06]  /*0100*/  IMAD.WIDE R4, R9, 0x4, R4 ;  /* 0x0000000409047825 */ /* 0x004fcc00078e0204 */
[----:B------:R-:W3:Y:S02]  /*0110*/  LDG.E.EL.64 R4, desc[UR4][R4.64] ;  /* 0x0000000404047981 */ /* 0x000ee4000c2e1b00 */
[C---:B---3--:R-:W-:Y:S01]  /*0120*/  FSETP.GEU.AND P0, PT, R6.reuse, -R4, PT ;  /* 0x800000040600720b */ /* 0x048fe20003f0e000 */
[----:B------:R-:W-:Y:S01]  /*0130*/  FADD R6, R6, R4 ;  /* 0x0000000406067221 */ /* 0x000fe20000000000 */
[C---:B------:R-:W-:Y:S01]  /*0140*/  FADD R0, R7.reuse, R5 ;  /* 0x0000000507007221 */ /* 0x040fe20000000000 */
[----:B------:R-:W-:-:S03]  /*0150*/  FSETP.GEU.AND P1, PT, R7, -R5, PT ;  /* 0x800000050700720b */ /* 0x000fc60003f2e000 */
[----:B------:R-:W-:Y:S02]  /*0160*/  FSEL R6, R6, RZ, P0 ;  /* 0x000000ff06067208 */ /* 0x000fe40000000000 */
[----:B------:R-:W-:-:S05]  /*0170*/  FSEL R7, R0, RZ, P1 ;  /* 0x000000ff00077208 */ /* 0x000fca0000800000 */
[----:B------:R-:W-:Y:S01]  /*0180*/  STG.E.64 desc[UR4][R2.64], R6 ;  /* 0x0000000602007986 */ /* 0x000fe2000c101b04 */
[----:B------:R-:W-:Y:S05]  /*0190*/  EXIT ;  /* 0x000000000000794d */ /* 0x000fea0003800000 */
.L_x_0:
[----:B------:R-:W-:-:S00]  /*01a0*/  BRA `(.L_x_0) ;  /* 0xfffffffc00fc7947 */ /* 0x000fc0000383ffff */
[----:B------:R-:W-:-:S00]  /*01b0*/  NOP ;  /* 0x0000000000007918 */ /* 0x000fc00000000000 */
        /* <DEDUP_REMOVED lines=12> */
.L_x_1:


//--------------------- .nv.constant0.triton_poi_fused_convolution_relu_2 --------------------------
	.section	.nv.constant0.triton_poi_fused_convolution_relu_2,"a",@progbits
	.sectionflags	@""
	.align	4
.nv.constant0.triton_poi_fused_convolution_relu_2:
	.zero		548
